	.headerflags	@"EF_CUDA_TEXMODE_UNIFIED EF_CUDA_64BIT_ADDRESS EF_CUDA_ACCELERATORS EF_CUDA_SM90 EF_CUDA_VIRTUAL_SM(EF_CUDA_SM90)"
	.elftype	@"ET_EXEC"


//--------------------- .nv.info                  --------------------------
	.section	.nv.info,"",@"SHT_CUDA_INFO"
	.align	4


	//----- nvinfo : EIATTR_REGCOUNT
	.align		4
        /*0000*/ 	.byte	0x04, 0x2f
        /*0002*/ 	.short	(.L_1 - .L_0)
	.align		4
.L_0:
        /*0004*/ 	.word	index@(triton_poi_fused_clone_12)
        /*0008*/ 	.word	0x00000020


	//----- nvinfo : EIATTR_MIN_STACK_SIZE
	.align		4
.L_1:
        /*000c*/ 	.byte	0x04, 0x12
        /*000e*/ 	.short	(.L_3 - .L_2)
	.align		4
.L_2:
        /*0010*/ 	.word	index@(triton_poi_fused_clone_12)
        /*0014*/ 	.word	0x00000000


	//----- nvinfo : EIATTR_FRAME_SIZE
	.align		4
.L_3:
        /*0018*/ 	.byte	0x04, 0x11
        /*001a*/ 	.short	(.L_5 - .L_4)
	.align		4
.L_4:
        /*001c*/ 	.word	index@(triton_poi_fused_clone_12)
        /*0020*/ 	.word	0x00000000


	//----- nvinfo : EIATTR_MIN_STACK_SIZE
	.align		4
.L_5:
        /*0024*/ 	.byte	0x04, 0x12
        /*0026*/ 	.short	(.L_7 - .L_6)
	.align		4
.L_6:
        /*0028*/ 	.word	index@(triton_poi_fused_clone_12)
        /*002c*/ 	.word	0x00000000
.L_7:


//--------------------- .nv.info.triton_poi_fused_clone_12 --------------------------
	.section	.nv.info.triton_poi_fused_clone_12,"",@"SHT_CUDA_INFO"
	.sectionflags	@""
	.align	4


	//----- nvinfo : EIATTR_CUDA_API_VERSION
	.align		4
        /*0000*/ 	.byte	0x04, 0x37
        /*0002*/ 	.short	(.L_9 - .L_8)
.L_8:
        /*0004*/ 	.word	0x0000007c


	//----- nvinfo : EIATTR_KPARAM_INFO
	.align		4
.L_9:
        /*0008*/ 	.byte	0x04, 0x17
        /*000a*/ 	.short	(.L_11 - .L_10)
.L_10:
        /*000c*/ 	.word	0x00000000
        /*0010*/ 	.short	0x0005
        /*0012*/ 	.short	0x0024
        /*0014*/ 	.byte	0x00, 0xf0, 0x11, 0x00


	//----- nvinfo : EIATTR_KPARAM_INFO
	.align		4
.L_11:
        /*0018*/ 	.byte	0x04, 0x17
        /*001a*/ 	.short	(.L_13 - .L_12)
.L_12:
        /*001c*/ 	.word	0x00000000
        /*0020*/ 	.short	0x0004
        /*0022*/ 	.short	0x0020
        /*0024*/ 	.byte	0x00, 0xf0, 0x11, 0x00


	//----- nvinfo : EIATTR_KPARAM_INFO
	.align		4
.L_13:
        /*0028*/ 	.byte	0x04, 0x17
        /*002a*/ 	.short	(.L_15 - .L_14)
.L_14:
        /*002c*/ 	.word	0x00000000
        /*0030*/ 	.short	0x0003
        /*0032*/ 	.short	0x0018
        /*0034*/ 	.byte	0x00, 0xf4, 0x21, 0x00


	//----- nvinfo : EIATTR_KPARAM_INFO
	.align		4
.L_15:
        /*0038*/ 	.byte	0x04, 0x17
        /*003a*/ 	.short	(.L_17 - .L_16)
.L_16:
        /*003c*/ 	.word	0x00000000
        /*0040*/ 	.short	0x0002
        /*0042*/ 	.short	0x0010
        /*0044*/ 	.byte	0x00, 0xf4, 0x21, 0x00


	//----- nvinfo : EIATTR_KPARAM_INFO
	.align		4
.L_17:
        /*0048*/ 	.byte	0x04, 0x17
        /*004a*/ 	.short	(.L_19 - .L_18)
.L_18:
        /*004c*/ 	.word	0x00000000
        /*0050*/ 	.short	0x0001
        /*0052*/ 	.short	0x0008
        /*0054*/ 	.byte	0x00, 0xf4, 0x21, 0x00


	//----- nvinfo : EIATTR_KPARAM_INFO
	.align		4
.L_19:
        /*0058*/ 	.byte	0x04, 0x17
        /*005a*/ 	.short	(.L_21 - .L_20)
.L_20:
        /*005c*/ 	.word	0x00000000
        /*0060*/ 	.short	0x0000
        /*0062*/ 	.short	0x0000
        /*0064*/ 	.byte	0x00, 0xf4, 0x21, 0x00


	//----- nvinfo : EIATTR_SPARSE_MMA_MASK
	.align		4
.L_21:
        /*0068*/ 	.byte	0x03, 0x50
        /*006a*/ 	.short	0x0000


	//----- nvinfo : EIATTR_MAXREG_COUNT
	.align		4
        /*006c*/ 	.byte	0x03, 0x1b
        /*006e*/ 	.short	0x00ff


	//----- nvinfo : EIATTR_EXIT_INSTR_OFFSETS
	.align		4
        /*0070*/ 	.byte	0x04, 0x1c
        /*0072*/ 	.short	(.L_23 - .L_22)


	//   ....[0]....
.L_22:
        /*0074*/ 	.word	0x00000650


	//   ....[1]....
        /*0078*/ 	.word	0x000006a0


	//----- nvinfo : EIATTR_REQNTID
	.align		4
.L_23:
        /*007c*/ 	.byte	0x04, 0x10
        /*007e*/ 	.short	(.L_25 - .L_24)
.L_24:
        /*0080*/ 	.word	0x00000080
        /*0084*/ 	.word	0x00000001
        /*0088*/ 	.word	0x00000001


	//----- nvinfo : EIATTR_CBANK_PARAM_SIZE
	.align		4
.L_25:
        /*008c*/ 	.byte	0x03, 0x19
        /*008e*/ 	.short	0x0028


	//----- nvinfo : EIATTR_PARAM_CBANK
	.align		4
        /*0090*/ 	.byte	0x04, 0x0a
        /*0092*/ 	.short	(.L_27 - .L_26)
	.align		4
.L_26:
        /*0094*/ 	.word	index@(.nv.constant0.triton_poi_fused_clone_12)
        /*0098*/ 	.short	0x0210
        /*009a*/ 	.short	0x0028


	//----- nvinfo : EIATTR_SW_WAR
	.align		4
.L_27:
        /*009c*/ 	.byte	0x04, 0x36
        /*009e*/ 	.short	(.L_29 - .L_28)
.L_28:
        /*00a0*/ 	.word	0x00000008
.L_29:


//--------------------- .nv.callgraph             --------------------------
	.section	.nv.callgraph,"",@"SHT_CUDA_CALLGRAPH"
	.align	4
	.sectionentsize	8
	.align		4
        /*0000*/ 	.word	0x00000000
	.align		4
        /*0004*/ 	.word	0xffffffff
	.align		4
        /*0008*/ 	.word	0x00000000
	.align		4
        /*000c*/ 	.word	0xfffffffe
	.align		4
        /*0010*/ 	.word	0x00000000
	.align		4
        /*0014*/ 	.word	0xfffffffd
	.align		4
        /*0018*/ 	.word	0x00000000
	.align		4
        /*001c*/ 	.word	0xfffffffc


//--------------------- .text.triton_poi_fused_clone_12 --------------------------
	.section	.text.triton_poi_fused_clone_12,"ax",@progbits
	.sectionflags	@"SHF_BARRIERS=1"
	.align	128
        .global         triton_poi_fused_clone_12
        .type           triton_poi_fused_clone_12,@function
        .size           triton_poi_fused_clone_12,(.L_x_1 - triton_poi_fused_clone_12)
        .other          triton_poi_fused_clone_12,@"STO_CUDA_ENTRY STV_DEFAULT"
triton_poi_fused_clone_12:
.text.triton_poi_fused_clone_12:
[----:B------:R-:W0:Y:S01]  /*0000*/  LDC R1, c[0x0][0x28] ;  /* 0x00000a00ff017b82 */ /* 0x000e220000000800 */
[----:B------:R-:W1:Y:S07]  /*0010*/  S2R R0, SR_TID.X ;  /* 0x0000000000007919 */ /* 0x000e6e0000002100 */
[----:B------:R-:W2:Y:S01]  /*0020*/  LDC.64 R22, c[0x0][0x210] ;  /* 0x00008400ff167b82 */ /* 0x000ea20000000a00 */
[----:B------:R-:W3:Y:S01]  /*0030*/  S2R R3, SR_CTAID.Y ;  /* 0x0000000000037919 */ /* 0x000ee20000002600 */
[----:B------:R-:W4:Y:S06]  /*0040*/  S2R R16, SR_CTAID.X ;  /* 0x0000000000107919 */ /* 0x000f2c0000002500 */
[----:B------:R-:W5:Y:S08]  /*0050*/  LDC.64 R24, c[0x0][0x220] ;  /* 0x00008800ff187b82 */ /* 0x000f700000000a00 */
[----:B------:R-:W5:Y:S01]  /*0060*/  LDC.64 R20, c[0x0][0x218] ;  /* 0x00008600ff147b82 */ /* 0x000f620000000a00 */
[----:B------:R-:W-:Y:S01]  /*0070*/  CS2R R6, SRZ ;  /* 0x0000000000067805 */ /* 0x000fe2000001ff00 */
[----:B------:R-:W-:Y:S01]  /*0080*/  ULDC.64 UR6, c[0x0][0x208] ;  /* 0x0000820000067ab9 */ /* 0x000fe20000000a00 */
[----:B-1----:R-:W-:-:S04]  /*0090*/  LOP3.LUT R2, R0, 0x7f, RZ, 0xc0, !PT ;  /* 0x0000007f00027812 */ /* 0x002fc800078ec0ff */
[----:B---3--:R-:W-:Y:S01]  /*00a0*/  PRMT R17, R2, 0x6540, R3 ;  /* 0x0000654002117816 */ /* 0x008fe20000000003 */
[----:B----4-:R-:W-:-:S03]  /*00b0*/  IMAD.SHL.U32 R2, R16, 0x4, RZ ;  /* 0x0000000410027824 */ /* 0x010fc600078e00ff */
[----:B------:R-:W-:Y:S02]  /*00c0*/  LOP3.LUT R5, R17, 0x80, RZ, 0xfc, !PT ;  /* 0x0000008011057812 */ /* 0x000fe400078efcff */
[----:B------:R-:W-:-:S03]  /*00d0*/  ISETP.GE.AND P2, PT, R2, 0x4, PT ;  /* 0x000000040200780c */ /* 0x000fc60003f46270 */
[C---:B------:R-:W-:Y:S01]  /*00e0*/  IMAD.IADD R4, R5.reuse, 0x1, R16 ;  /* 0x0000000105047824 */ /* 0x040fe200078e0210 */
[----:B------:R-:W-:-:S03]  /*00f0*/  ISETP.LT.AND P1, PT, R5, 0x100, !P2 ;  /* 0x000001000500780c */ /* 0x000fc60005721270 */
[----:B------:R-:W-:Y:S01]  /*0100*/  IMAD.SHL.U32 R27, R4, 0x4, RZ ;  /* 0x00000004041b7824 */ /* 0x000fe200078e00ff */
[----:B------:R-:W-:Y:S02]  /*0110*/  CS2R R8, SRZ ;  /* 0x0000000000087805 */ /* 0x000fe4000001ff00 */
[----:B------:R-:W-:Y:S02]  /*0120*/  CS2R R10, SRZ ;  /* 0x00000000000a7805 */ /* 0x000fe4000001ff00 */
[----:B------:R-:W-:Y:S01]  /*0130*/  CS2R R12, SRZ ;  /* 0x00000000000c7805 */ /* 0x000fe2000001ff00 */
[----:B--2---:R-:W-:Y:S01]  /*0140*/  IMAD.WIDE R18, R27, 0x4, R22 ;  /* 0x000000041b127825 */ /* 0x004fe200078e0216 */
[----:B------:R-:W-:Y:S02]  /*0150*/  CS2R R14, SRZ ;  /* 0x00000000000e7805 */ /* 0x000fe4000001ff00 */
[----:B------:R-:W-:Y:S01]  /*0160*/  CS2R R4, SRZ ;  /* 0x0000000000047805 */ /* 0x000fe2000001ff00 */
[----:B-----5:R-:W-:-:S04]  /*0170*/  IMAD.WIDE R24, R2, 0x4, R24 ;  /* 0x0000000402187825 */ /* 0x020fc800078e0218 */
[----:B0-----:R-:W-:Y:S01]  /*0180*/  IMAD.WIDE R26, R27, 0x4, R20 ;  /* 0x000000041b1a7825 */ /* 0x001fe200078e0214 */
[C---:B------:R-:W-:Y:S01]  /*0190*/  ISETP.LT.AND P0, PT, R17.reuse, 0x100, !P2 ;  /* 0x000001001100780c */ /* 0x040fe20005701270 */
[----:B------:R0:W2:Y:S02]  /*01a0*/  @!P2 LDG.E.EL.128 R12, desc[UR6][R24.64] ;  /* 0x00000006180ca981 */ /* 0x0000a4000c2e1d00 */
[----:B------:R-:W-:Y:S02]  /*01b0*/  IMAD.IADD R16, R17, 0x1, R16 ;  /* 0x0000000111107824 */ /* 0x000fe400078e0210 */
[----:B------:R-:W2:Y:S02]  /*01c0*/  @P1 LDG.E.EL.128 R8, desc[UR6][R26.64] ;  /* 0x000000061a081981 */ /* 0x000ea4000c2e1d00 */
[----:B------:R-:W-:Y:S02]  /*01d0*/  IMAD.SHL.U32 R29, R16, 0x4, RZ ;  /* 0x00000004101d7824 */ /* 0x000fe400078e00ff */
[----:B------:R1:W3:Y:S02]  /*01e0*/  @P1 LDG.E.EL.128 R4, desc[UR6][R18.64] ;  /* 0x0000000612041981 */ /* 0x0002e4000c2e1d00 */
[----:B0-----:R-:W-:Y:S01]  /*01f0*/  IMAD.WIDE R24, R29, 0x4, R22 ;  /* 0x000000041d187825 */ /* 0x001fe200078e0216 */
[----:B------:R-:W-:-:S03]  /*0200*/  CS2R R22, SRZ ;  /* 0x0000000000167805 */ /* 0x000fc6000001ff00 */
[----:B------:R-:W-:Y:S01]  /*0210*/  IMAD.WIDE R28, R29, 0x4, R20 ;  /* 0x000000041d1c7825 */ /* 0x000fe200078e0214 */
[----:B------:R-:W-:Y:S02]  /*0220*/  CS2R R20, SRZ ;  /* 0x0000000000147805 */ /* 0x000fe4000001ff00 */
[----:B------:R-:W-:Y:S02]  /*0230*/  CS2R R16, SRZ ;  /* 0x0000000000107805 */ /* 0x000fe4000001ff00 */
[----:B-1----:R-:W-:Y:S02]  /*0240*/  CS2R R18, SRZ ;  /* 0x0000000000127805 */ /* 0x002fe4000001ff00 */
[----:B------:R-:W4:Y:S04]  /*0250*/  @P0 LDG.E.EL.128 R20, desc[UR6][R28.64] ;  /* 0x000000061c140981 */ /* 0x000f28000c2e1d00 */
[----:B------:R0:W5:Y:S01]  /*0260*/  @P0 LDG.E.EL.128 R16, desc[UR6][R24.64] ;  /* 0x0000000618100981 */ /* 0x000162000c2e1d00 */
[----:B------:R-:W1:Y:S01]  /*0270*/  S2UR UR5, SR_CgaCtaId ;  /* 0x00000000000579c3 */ /* 0x000e620000008800 */
[----:B------:R-:W-:-:S02]  /*0280*/  UMOV UR4, 0x400 ;  /* 0x0000040000047882 */ /* 0x000fc40000000000 */
[----:B-1----:R-:W-:Y:S01]  /*0290*/  UPRMT UR4, UR5, 0x654, UR4 ;  /* 0x0000065405047896 */ /* 0x002fe20008000004 */
[----:B--2---:R-:W-:-:S04]  /*02a0*/  FADD R27, R12, R8 ;  /* 0x000000080c1b7221 */ /* 0x004fc80000000000 */
[----:B---3--:R-:W-:Y:S01]  /*02b0*/  FADD R27, R27, R4 ;  /* 0x000000041b1b7221 */ /* 0x008fe20000000000 */
[----:B------:R-:W-:Y:S01]  /*02c0*/  FADD R4, R13, R9 ;  /* 0x000000090d047221 */ /* 0x000fe20000000000 */
[----:B------:R-:W-:Y:S01]  /*02d0*/  FADD R9, R14, R10 ;  /* 0x0000000a0e097221 */ /* 0x000fe20000000000 */
[----:B------:R-:W-:Y:S01]  /*02e0*/  FADD R10, R15, R11 ;  /* 0x0000000b0f0a7221 */ /* 0x000fe20000000000 */
[----:B------:R-:W-:Y:S01]  /*02f0*/  LOP3.LUT R8, R0, 0x7f, RZ, 0xc0, !PT ;  /* 0x0000007f00087812 */ /* 0x000fe200078ec0ff */
[----:B------:R-:W-:Y:S01]  /*0300*/  FADD R11, R4, R5 ;  /* 0x00000005040b7221 */ /* 0x000fe20000000000 */
[----:B------:R-:W-:Y:S01]  /*0310*/  FADD R9, R9, R6 ;  /* 0x0000000609097221 */ /* 0x000fe20000000000 */
[----:B0-----:R-:W-:Y:S01]  /*0320*/  FADD R25, R10, R7 ;  /* 0x000000070a197221 */ /* 0x001fe20000000000 */
[----:B------:R-:W-:Y:S01]  /*0330*/  LEA R8, R8, UR4, 0x2 ;  /* 0x0000000408087c11 */ /* 0x000fe2000f8e10ff */
[----:B----4-:R-:W-:Y:S01]  /*0340*/  FADD R5, R12, R20 ;  /* 0x000000140c057221 */ /* 0x010fe20000000000 */
[----:B------:R-:W-:Y:S01]  /*0350*/  FADD R4, R13, R21 ;  /* 0x000000150d047221 */ /* 0x000fe20000000000 */
[----:B------:R-:W-:Y:S01]  /*0360*/  FADD R7, R14, R22 ;  /* 0x000000160e077221 */ /* 0x000fe20000000000 */
[----:B------:R-:W-:Y:S01]  /*0370*/  FADD R6, R15, R23 ;  /* 0x000000170f067221 */ /* 0x000fe20000000000 */
[----:B-----5:R-:W-:Y:S01]  /*0380*/  FADD R13, R5, R16 ;  /* 0x00000010050d7221 */ /* 0x020fe20000000000 */
[----:B------:R-:W-:Y:S01]  /*0390*/  FADD R17, R4, R17 ;  /* 0x0000001104117221 */ /* 0x000fe20000000000 */
[----:B------:R-:W-:Y:S01]  /*03a0*/  FADD R15, R7, R18 ;  /* 0x00000012070f7221 */ /* 0x000fe20000000000 */
[----:B------:R-:W-:Y:S01]  /*03b0*/  FADD R19, R6, R19 ;  /* 0x0000001306137221 */ /* 0x000fe20000000000 */
[----:B------:R-:W-:Y:S01]  /*03c0*/  STS [R8+0x200], R27 ;  /* 0x0002001b08007388 */ /* 0x000fe20000000800 */
[----:B------:R-:W-:-:S03]  /*03d0*/  SHF.R.U32.HI R10, RZ, 0x2, R0 ;  /* 0x00000002ff0a7819 */ /* 0x000fc60000011600 */
[----:B------:R-:W-:Y:S04]  /*03e0*/  STS [R8+0x610], R11 ;  /* 0x0006100b08007388 */ /* 0x000fe80000000800 */
[----:B------:R0:W-:Y:S04]  /*03f0*/  STS [R8+0xa20], R9 ;  /* 0x000a200908007388 */ /* 0x0001e80000000800 */
[----:B------:R-:W-:Y:S04]  /*0400*/  STS [R8+0xe30], R25 ;  /* 0x000e301908007388 */ /* 0x000fe80000000800 */
[----:B------:R1:W-:Y:S04]  /*0410*/  STS [R8], R13 ;  /* 0x0000000d08007388 */ /* 0x0003e80000000800 */
[----:B------:R-:W-:Y:S04]  /*0420*/  STS [R8+0x410], R17 ;  /* 0x0004101108007388 */ /* 0x000fe80000000800 */
[----:B------:R-:W-:Y:S04]  /*0430*/  STS [R8+0x820], R15 ;  /* 0x0008200f08007388 */ /* 0x000fe80000000800 */
[----:B------:R2:W-:Y:S01]  /*0440*/  STS [R8+0xc30], R19 ;  /* 0x000c301308007388 */ /* 0x0005e20000000800 */
[----:B------:R-:W-:Y:S01]  /*0450*/  IMAD.SHL.U32 R5, R0, 0x4, RZ ;  /* 0x0000000400057824 */ /* 0x000fe200078e00ff */
[----:B------:R-:W-:-:S04]  /*0460*/  LOP3.LUT R10, R10, 0x10, RZ, 0xc0, !PT ;  /* 0x000000100a0a7812 */ /* 0x000fc800078ec0ff */
[----:B0-----:R-:W-:Y:S01]  /*0470*/  LOP3.LUT R9, R5, 0x1fc, RZ, 0xc0, !PT ;  /* 0x000001fc05097812 */ /* 0x001fe200078ec0ff */
[----:B------:R-:W-:-:S04]  /*0480*/  VIADD R10, R10, UR4 ;  /* 0x000000040a0a7c36 */ /* 0x000fc80008000000 */
[----:B------:R-:W-:Y:S01]  /*0490*/  IMAD R4, R9, 0x4, R10 ;  /* 0x0000000409047824 */ /* 0x000fe200078e020a */
[----:B------:R-:W-:Y:S01]  /*04a0*/  BAR.SYNC.DEFER_BLOCKING 0x0 ;  /* 0x0000000000007b1d */ /* 0x000fe20000010000 */
[----:B------:R-:W-:-:S05]  /*04b0*/  IMAD.SHL.U32 R10, R0, 0x4, RZ ;  /* 0x00000004000a7824 */ /* 0x000fca00078e00ff */
[----:B------:R-:W-:-:S04]  /*04c0*/  LOP3.LUT R10, R10, 0xfc, RZ, 0xc0, !PT ;  /* 0x000000fc0a0a7812 */ /* 0x000fc800078ec0ff */
[----:B------:R-:W-:Y:S02]  /*04d0*/  PRMT R3, R10, 0x6540, R3 ;  /* 0x000065400a037816 */ /* 0x000fe40000000003 */
[----:B------:R-:W0:Y:S02]  /*04e0*/  LDC.64 R10, c[0x0][0x228] ;  /* 0x00008a00ff0a7b82 */ /* 0x000e240000000a00 */
[----:B------:R-:W-:Y:S01]  /*04f0*/  SHF.R.S32.HI R12, RZ, 0x1f, R3 ;  /* 0x0000001fff0c7819 */ /* 0x000fe20000011403 */
[----:B------:R-:W3:Y:S03]  /*0500*/  LDS.128 R4, [R4] ;  /* 0x0000000004047984 */ /* 0x000ee60000000c00 */
[----:B------:R-:W-:Y:S02]  /*0510*/  LEA.HI R12, R12, R3, RZ, 0x6 ;  /* 0x000000030c0c7211 */ /* 0x000fe400078f30ff */
[----:B-1----:R-:W-:-:S03]  /*0520*/  SHF.R.U32.HI R13, RZ, 0x6, R0 ;  /* 0x00000006ff0d7819 */ /* 0x002fc60000011600 */
[C---:B------:R-:W-:Y:S01]  /*0530*/  IMAD.SHL.U32 R0, R12.reuse, 0x4, RZ ;  /* 0x000000040c007824 */ /* 0x040fe200078e00ff */
[----:B------:R-:W-:Y:S02]  /*0540*/  SGXT.U32 R13, R13, 0x1 ;  /* 0x000000010d0d781a */ /* 0x000fe40000000000 */
[----:B--2---:R-:W-:Y:S02]  /*0550*/  LOP3.LUT R8, R12, 0xffffffc0, RZ, 0xc0, !PT ;  /* 0xffffffc00c087812 */ /* 0x004fe400078ec0ff */
[----:B------:R-:W-:Y:S02]  /*0560*/  LOP3.LUT R0, R0, 0xffffff00, RZ, 0xc0, !PT ;  /* 0xffffff0000007812 */ /* 0x000fe400078ec0ff */
[----:B------:R-:W-:Y:S02]  /*0570*/  LOP3.LUT R13, R2, R13, RZ, 0xfc, !PT ;  /* 0x0000000d020d7212 */ /* 0x000fe400078efcff */
[----:B------:R-:W-:Y:S02]  /*0580*/  LOP3.LUT R2, R9, 0x200, RZ, 0xfc, !PT ;  /* 0x0000020009027812 */ /* 0x000fe400078efcff */
[----:B------:R-:W-:-:S02]  /*0590*/  ISETP.GE.AND P0, PT, R3, 0x100, PT ;  /* 0x000001000300780c */ /* 0x000fc40003f06270 */
[----:B------:R-:W-:Y:S02]  /*05a0*/  IADD3 R8, R0, R3, -R8 ;  /* 0x0000000300087210 */ /* 0x000fe40007ffe808 */
[C---:B------:R-:W-:Y:S02]  /*05b0*/  LOP3.LUT R0, R13.reuse, 0x2, RZ, 0xfc, !PT ;  /* 0x000000020d007812 */ /* 0x040fe400078efcff */
[----:B------:R-:W-:Y:S02]  /*05c0*/  SHF.R.U32.HI R2, RZ, 0x4, R2 ;  /* 0x00000004ff027819 */ /* 0x000fe40000011602 */
[C---:B------:R-:W-:Y:S02]  /*05d0*/  ISETP.LT.AND P1, PT, R13.reuse, 0x4, !P0 ;  /* 0x000000040d00780c */ /* 0x040fe40004721270 */
[----:B------:R-:W-:Y:S02]  /*05e0*/  ISETP.LT.AND P0, PT, R0, 0x4, !P0 ;  /* 0x000000040000780c */ /* 0x000fe40004701270 */
[----:B------:R-:W-:Y:S01]  /*05f0*/  LOP3.LUT R2, R2, 0x30, RZ, 0xc0, !PT ;  /* 0x0000003002027812 */ /* 0x000fe200078ec0ff */
[----:B------:R-:W-:-:S04]  /*0600*/  IMAD R3, R13, 0x40, R8 ;  /* 0x000000400d037824 */ /* 0x000fc800078e0208 */
[----:B------:R-:W-:Y:S02]  /*0610*/  VIADD R12, R2, UR4 ;  /* 0x00000004020c7c36 */ /* 0x000fe40008000000 */
[----:B0-----:R-:W-:-:S05]  /*0620*/  IMAD.WIDE R2, R3, 0x4, R10 ;  /* 0x0000000403027825 */ /* 0x001fca00078e020a */
[----:B---3--:R0:W-:Y:S01]  /*0630*/  @P1 STG.E.128 desc[UR6][R2.64], R4 ;  /* 0x0000000402001986 */ /* 0x0081e2000c101d06 */
[----:B------:R-:W-:Y:S01]  /*0640*/  IMAD R12, R9, 0x4, R12 ;  /* 0x00000004090c7824 */ /* 0x000fe200078e020c */
[----:B0-----:R-:W-:Y:S06]  /*0650*/  @!P0 EXIT ;  /* 0x000000000000894d */ /* 0x001fec0003800000 */
[----:B------:R-:W1:Y:S01]  /*0660*/  LDS.128 R12, [R12+0x800] ;  /* 0x000800000c0c7984 */ /* 0x000e620000000c00 */
[----:B0-----:R-:W-:-:S04]  /*0670*/  IMAD R3, R0, 0x40, R8 ;  /* 0x0000004000037824 */ /* 0x001fc800078e0208 */
[----:B------:R-:W-:-:S05]  /*0680*/  IMAD.WIDE R10, R3, 0x4, R10 ;  /* 0x00000004030a7825 */ /* 0x000fca00078e020a */
[----:B-1----:R-:W-:Y:S01]  /*0690*/  STG.E.128 desc[UR6][R10.64], R12 ;  /* 0x0000000c0a007986 */ /* 0x002fe2000c101d06 */
[----:B------:R-:W-:Y:S05]  /*06a0*/  EXIT ;  /* 0x000000000000794d */ /* 0x000fea0003800000 */
.L_x_0:
[----:B------:R-:W-:-:S00]  /*06b0*/  BRA `(.L_x_0) ;  /* 0xfffffffc00fc7947 */ /* 0x000fc0000383ffff */
[----:B------:R-:W-:-:S00]  /*06c0*/  NOP ;  /* 0x0000000000007918 */ /* 0x000fc00000000000 */
        /* <DEDUP_REMOVED lines=11> */
.L_x_1:


//--------------------- .nv.shared.triton_poi_fused_clone_12 --------------------------
	.section	.nv.shared.triton_poi_fused_clone_12,"aw",@nobits
	.sectionflags	@""
	.align	16
	.zero		1024


//--------------------- .nv.constant0.triton_poi_fused_clone_12 --------------------------
	.section	.nv.constant0.triton_poi_fused_clone_12,"a",@progbits
	.sectionflags	@""
	.align	4
.nv.constant0.triton_poi_fused_clone_12:
	.zero		568
